	.headerflags	@"EF_CUDA_TEXMODE_UNIFIED EF_CUDA_64BIT_ADDRESS EF_CUDA_ACCELERATORS EF_CUDA_SM90 EF_CUDA_VIRTUAL_SM(EF_CUDA_SM90)"
	.elftype	@"ET_EXEC"


//--------------------- .nv.info                  --------------------------
	.section	.nv.info,"",@"SHT_CUDA_INFO"
	.align	4


	//----- nvinfo : EIATTR_REGCOUNT
	.align		4
        /*0000*/ 	.byte	0x04, 0x2f
        /*0002*/ 	.short	(.L_3 - .L_2)
	.align		4
.L_2:
        /*0004*/ 	.word	index@(triton_poi_fused__native_batch_norm_legit_no_training_silu_1)
        /*0008*/ 	.word	0x00000017


	//----- nvinfo : EIATTR_MIN_STACK_SIZE
	.align		4
.L_3:
        /*000c*/ 	.byte	0x04, 0x12
        /*000e*/ 	.short	(.L_5 - .L_4)
	.align		4
.L_4:
        /*0010*/ 	.word	index@(triton_poi_fused__native_batch_norm_legit_no_training_silu_1)
        /*0014*/ 	.word	0x00000000


	//----- nvinfo : EIATTR_FRAME_SIZE
	.align		4
.L_5:
        /*0018*/ 	.byte	0x04, 0x11
        /*001a*/ 	.short	(.L_7 - .L_6)
	.align		4
.L_6:
        /*001c*/ 	.word	index@(triton_poi_fused__native_batch_norm_legit_no_training_silu_1)
        /*0020*/ 	.word	0x00000000


	//----- nvinfo : EIATTR_MIN_STACK_SIZE
	.align		4
.L_7:
        /*0024*/ 	.byte	0x04, 0x12
        /*0026*/ 	.short	(.L_9 - .L_8)
	.align		4
.L_8:
        /*0028*/ 	.word	index@(triton_poi_fused__native_batch_norm_legit_no_training_silu_1)
        /*002c*/ 	.word	0x00000000
.L_9:


//--------------------- .nv.info.triton_poi_fused__native_batch_norm_legit_no_training_silu_1 --------------------------
	.section	.nv.info.triton_poi_fused__native_batch_norm_legit_no_training_silu_1,"",@"SHT_CUDA_INFO"
	.sectionflags	@""
	.align	4


	//----- nvinfo : EIATTR_CUDA_API_VERSION
	.align		4
        /*0000*/ 	.byte	0x04, 0x37
        /*0002*/ 	.short	(.L_11 - .L_10)
.L_10:
        /*0004*/ 	.word	0x0000007c


	//----- nvinfo : EIATTR_KPARAM_INFO
	.align		4
.L_11:
        /*0008*/ 	.byte	0x04, 0x17
        /*000a*/ 	.short	(.L_13 - .L_12)
.L_12:
        /*000c*/ 	.word	0x00000000
        /*0010*/ 	.short	0x0006
        /*0012*/ 	.short	0x0030
        /*0014*/ 	.byte	0x00, 0xf0, 0x11, 0x00


	//----- nvinfo : EIATTR_KPARAM_INFO
	.align		4
.L_13:
        /*0018*/ 	.byte	0x04, 0x17
        /*001a*/ 	.short	(.L_15 - .L_14)
.L_14:
        /*001c*/ 	.word	0x00000000
        /*0020*/ 	.short	0x0005
        /*0022*/ 	.short	0x0028
        /*0024*/ 	.byte	0x00, 0xf4, 0x21, 0x00


	//----- nvinfo : EIATTR_KPARAM_INFO
	.align		4
.L_15:
        /*0028*/ 	.byte	0x04, 0x17
        /*002a*/ 	.short	(.L_17 - .L_16)
.L_16:
        /*002c*/ 	.word	0x00000000
        /*0030*/ 	.short	0x0004
        /*0032*/ 	.short	0x0020
        /*0034*/ 	.byte	0x00, 0xf4, 0x21, 0x00


	//----- nvinfo : EIATTR_KPARAM_INFO
	.align		4
.L_17:
        /*0038*/ 	.byte	0x04, 0x17
        /*003a*/ 	.short	(.L_19 - .L_18)
.L_18:
        /*003c*/ 	.word	0x00000000
        /*0040*/ 	.short	0x0003
        /*0042*/ 	.short	0x0018
        /*0044*/ 	.byte	0x00, 0xf4, 0x21, 0x00


	//----- nvinfo : EIATTR_KPARAM_INFO
	.align		4
.L_19:
        /*0048*/ 	.byte	0x04, 0x17
        /*004a*/ 	.short	(.L_21 - .L_20)
.L_20:
        /*004c*/ 	.word	0x00000000
        /*0050*/ 	.short	0x0002
        /*0052*/ 	.short	0x0010
        /*0054*/ 	.byte	0x00, 0xf4, 0x21, 0x00


	//----- nvinfo : EIATTR_KPARAM_INFO
	.align		4
.L_21:
        /*0058*/ 	.byte	0x04, 0x17
        /*005a*/ 	.short	(.L_23 - .L_22)
.L_22:
        /*005c*/ 	.word	0x00000000
        /*0060*/ 	.short	0x0001
        /*0062*/ 	.short	0x0008
        /*0064*/ 	.byte	0x00, 0xf4, 0x21, 0x00


	//----- nvinfo : EIATTR_KPARAM_INFO
	.align		4
.L_23:
        /*0068*/ 	.byte	0x04, 0x17
        /*006a*/ 	.short	(.L_25 - .L_24)
.L_24:
        /*006c*/ 	.word	0x00000000
        /*0070*/ 	.short	0x0000
        /*0072*/ 	.short	0x0000
        /*0074*/ 	.byte	0x00, 0xf4, 0x21, 0x00


	//----- nvinfo : EIATTR_SPARSE_MMA_MASK
	.align		4
.L_25:
        /*0078*/ 	.byte	0x03, 0x50
        /*007a*/ 	.short	0x0000


	//----- nvinfo : EIATTR_MAXREG_COUNT
	.align		4
        /*007c*/ 	.byte	0x03, 0x1b
        /*007e*/ 	.short	0x00ff


	//----- nvinfo : EIATTR_EXIT_INSTR_OFFSETS
	.align		4
        /*0080*/ 	.byte	0x04, 0x1c
        /*0082*/ 	.short	(.L_27 - .L_26)


	//   ....[0]....
.L_26:
        /*0084*/ 	.word	0x00000600


	//   ....[1]....
        /*0088*/ 	.word	0x00000620


	//----- nvinfo : EIATTR_REQNTID
	.align		4
.L_27:
        /*008c*/ 	.byte	0x04, 0x10
        /*008e*/ 	.short	(.L_29 - .L_28)
.L_28:
        /*0090*/ 	.word	0x00000020
        /*0094*/ 	.word	0x00000001
        /*0098*/ 	.word	0x00000001


	//----- nvinfo : EIATTR_CBANK_PARAM_SIZE
	.align		4
.L_29:
        /*009c*/ 	.byte	0x03, 0x19
        /*009e*/ 	.short	0x0034


	//----- nvinfo : EIATTR_PARAM_CBANK
	.align		4
        /*00a0*/ 	.byte	0x04, 0x0a
        /*00a2*/ 	.short	(.L_31 - .L_30)
	.align		4
.L_30:
        /*00a4*/ 	.word	index@(.nv.constant0.triton_poi_fused__native_batch_norm_legit_no_training_silu_1)
        /*00a8*/ 	.short	0x0210
        /*00aa*/ 	.short	0x0034


	//----- nvinfo : EIATTR_SW_WAR
	.align		4
.L_31:
        /*00ac*/ 	.byte	0x04, 0x36
        /*00ae*/ 	.short	(.L_33 - .L_32)
.L_32:
        /*00b0*/ 	.word	0x00000008
.L_33:


//--------------------- .nv.callgraph             --------------------------
	.section	.nv.callgraph,"",@"SHT_CUDA_CALLGRAPH"
	.align	4
	.sectionentsize	8
	.align		4
        /*0000*/ 	.word	0x00000000
	.align		4
        /*0004*/ 	.word	0xffffffff
	.align		4
        /*0008*/ 	.word	0x00000000
	.align		4
        /*000c*/ 	.word	0xfffffffe
	.align		4
        /*0010*/ 	.word	0x00000000
	.align		4
        /*0014*/ 	.word	0xfffffffd
	.align		4
        /*0018*/ 	.word	0x00000000
	.align		4
        /*001c*/ 	.word	0xfffffffc


//--------------------- .nv.constant4             --------------------------
	.section	.nv.constant4,"a",@progbits
	.align	8
	.align		8
.nv.constant4:
        /*0000*/ 	.dword	_$_str
	.align		8
        /*0008*/ 	.dword	_$_str_$_2


//--------------------- .text.triton_poi_fused__native_batch_norm_legit_no_training_silu_1 --------------------------
	.section	.text.triton_poi_fused__native_batch_norm_legit_no_training_silu_1,"ax",@progbits
	.align	128
        .global         triton_poi_fused__native_batch_norm_legit_no_training_silu_1
        .type           triton_poi_fused__native_batch_norm_legit_no_training_silu_1,@function
        .size           triton_poi_fused__native_batch_norm_legit_no_training_silu_1,(.L_x_1 - triton_poi_fused__native_batch_norm_legit_no_training_silu_1)
        .other          triton_poi_fused__native_batch_norm_legit_no_training_silu_1,@"STO_CUDA_ENTRY STV_DEFAULT"
triton_poi_fused__native_batch_norm_legit_no_training_silu_1:
.text.triton_poi_fused__native_batch_norm_legit_no_training_silu_1:
[----:B------:R-:W0:Y:S01]  /*0000*/  LDC R1, c[0x0][0x28] ;  /* 0x00000a00ff017b82 */ /* 0x000e220000000800 */
[----:B------:R-:W1:Y:S07]  /*0010*/  S2R R0, SR_TID.X ;  /* 0x0000000000007919 */ /* 0x000e6e0000002100 */
[----:B------:R-:W2:Y:S01]  /*0020*/  LDC.64 R8, c[0x0][0x228] ;  /* 0x00008a00ff087b82 */ /* 0x000ea20000000a00 */
[----:B------:R-:W-:Y:S01]  /*0030*/  HFMA2.MMA R14, -RZ, RZ, 0, 0 ;  /* 0x00000000ff0e7435 */ /* 0x000fe200000001ff */
[----:B------:R-:W-:Y:S01]  /*0040*/  ULDC.64 UR4, c[0x0][0x208] ;  /* 0x0000820000047ab9 */ /* 0x000fe20000000a00 */
[----:B------:R-:W3:Y:S01]  /*0050*/  S2R R5, SR_CTAID.X ;  /* 0x0000000000057919 */ /* 0x000ee20000002500 */
[----:B------:R-:W-:-:S04]  /*0060*/  CS2R R16, SRZ ;  /* 0x0000000000107805 */ /* 0x000fc8000001ff00 */
[----:B------:R-:W4:Y:S08]  /*0070*/  LDC.64 R6, c[0x0][0x220] ;  /* 0x00008800ff067b82 */ /* 0x000f300000000a00 */
[----:B------:R-:W5:Y:S08]  /*0080*/  LDC.64 R12, c[0x0][0x238] ;  /* 0x00008e00ff0c7b82 */ /* 0x000f700000000a00 */
[----:B------:R-:W4:Y:S01]  /*0090*/  LDC.64 R10, c[0x0][0x230] ;  /* 0x00008c00ff0a7b82 */ /* 0x000f220000000a00 */
[----:B-1----:R-:W-:-:S02]  /*00a0*/  SHF.L.U32 R0, R0, 0x1, RZ ;  /* 0x0000000100007819 */ /* 0x002fc400000006ff */
[----:B---3--:R-:W-:Y:S02]  /*00b0*/  SHF.R.S32.HI R3, RZ, 0x19, R5 ;  /* 0x00000019ff037819 */ /* 0x008fe40000011405 */
[----:B------:R-:W-:Y:S02]  /*00c0*/  LOP3.LUT R0, R0, 0x3e, RZ, 0xc0, !PT ;  /* 0x0000003e00007812 */ /* 0x000fe400078ec0ff */
[----:B------:R-:W-:Y:S02]  /*00d0*/  SGXT R3, R3, 0x1 ;  /* 0x000000010303781a */ /* 0x000fe40000000200 */
[----:B------:R-:W-:Y:S02]  /*00e0*/  LEA R0, R5, R0, 0x6 ;  /* 0x0000000005007211 */ /* 0x000fe400078e30ff */
[----:B------:R-:W1:Y:S02]  /*00f0*/  LDC.64 R4, c[0x0][0x218] ;  /* 0x00008600ff047b82 */ /* 0x000e640000000a00 */
[----:B------:R-:W-:-:S02]  /*0100*/  LEA.HI R3, R3, R0, RZ, 0x2 ;  /* 0x0000000003037211 */ /* 0x000fc400078f10ff */
[----:B------:R-:W-:Y:S02]  /*0110*/  ISETP.GE.AND P0, PT, R0, 0x40, PT ;  /* 0x000000400000780c */ /* 0x000fe40003f06270 */
[----:B------:R-:W-:-:S04]  /*0120*/  SHF.R.S32.HI R3, RZ, 0x2, R3 ;  /* 0x00000002ff037819 */ /* 0x000fc80000011403 */
[----:B------:R-:W-:-:S04]  /*0130*/  LEA.HI R2, R3, R3, RZ, 0x2 ;  /* 0x0000000303027211 */ /* 0x000fc800078f10ff */
[----:B------:R-:W-:-:S04]  /*0140*/  LOP3.LUT R2, R2, 0xfffffffc, RZ, 0xc0, !PT ;  /* 0xfffffffc02027812 */ /* 0x000fc800078ec0ff */
[----:B------:R-:W-:-:S05]  /*0150*/  IADD3 R15, R3, -R2, RZ ;  /* 0x80000002030f7210 */ /* 0x000fca0007ffe0ff */
[----:B--2---:R-:W-:-:S05]  /*0160*/  IMAD.WIDE R8, R15, 0x4, R8 ;  /* 0x000000040f087825 */ /* 0x004fca00078e0208 */
[----:B------:R-:W2:Y:S04]  /*0170*/  @!P0 LDG.E.EL R14, desc[UR4][R8.64] ;  /* 0x00000004080e8981 */ /* 0x000ea8000c2e1900 */
[----:B------:R5:W3:Y:S01]  /*0180*/  @!P0 LDG.E.EL R16, desc[UR4][R8.64] ;  /* 0x0000000408108981 */ /* 0x000ae2000c2e1900 */
[----:B------:R-:W-:Y:S01]  /*0190*/  CS2R R2, SRZ ;  /* 0x0000000000027805 */ /* 0x000fe2000001ff00 */
[----:B-1----:R-:W-:-:S04]  /*01a0*/  IMAD.WIDE R4, R0, 0x4, R4 ;  /* 0x0000000400047825 */ /* 0x002fc800078e0204 */
[C---:B----4-:R-:W-:Y:S01]  /*01b0*/  IMAD.WIDE R6, R15.reuse, 0x4, R6 ;  /* 0x000000040f067825 */ /* 0x050fe200078e0206 */
[----:B------:R-:W4:Y:S03]  /*01c0*/  @!P0 LDG.E.64 R2, desc[UR4][R4.64] ;  /* 0x0000000404028981 */ /* 0x000f26000c1e1b00 */
[C---:B-----5:R-:W-:Y:S01]  /*01d0*/  IMAD.WIDE R8, R15.reuse, 0x4, R12 ;  /* 0x000000040f087825 */ /* 0x060fe200078e020c */
[----:B------:R-:W-:Y:S01]  /*01e0*/  CS2R R12, SRZ ;  /* 0x00000000000c7805 */ /* 0x000fe2000001ff00 */
[----:B------:R-:W4:Y:S01]  /*01f0*/  @!P0 LDG.E.EL R17, desc[UR4][R6.64] ;  /* 0x0000000406118981 */ /* 0x000f22000c2e1900 */
[----:B------:R-:W-:Y:S01]  /*0200*/  MOV R18, RZ ;  /* 0x000000ff00127202 */ /* 0x000fe20000000f00 */
[----:B0-----:R-:W-:Y:S01]  /*0210*/  IMAD.WIDE R10, R15, 0x4, R10 ;  /* 0x000000040f0a7825 */ /* 0x001fe200078e020a */
[----:B------:R-:W-:Y:S02]  /*0220*/  HFMA2.MMA R15, -RZ, RZ, 0, 0 ;  /* 0x00000000ff0f7435 */ /* 0x000fe400000001ff */
[----:B------:R-:W5:Y:S01]  /*0230*/  @!P0 LDG.E.EL R12, desc[UR4][R6.64] ;  /* 0x00000004060c8981 */ /* 0x000f62000c2e1900 */
[----:B------:R-:W-:-:S03]  /*0240*/  MOV R20, RZ ;  /* 0x000000ff00147202 */ /* 0x000fc60000000f00 */
[----:B------:R-:W4:Y:S04]  /*0250*/  @!P0 LDG.E.EL R13, desc[UR4][R10.64] ;  /* 0x000000040a0d8981 */ /* 0x000f28000c2e1900 */
[----:B------:R-:W4:Y:S04]  /*0260*/  @!P0 LDG.E.EL R18, desc[UR4][R8.64] ;  /* 0x0000000408128981 */ /* 0x000f28000c2e1900 */
[----:B------:R-:W4:Y:S04]  /*0270*/  @!P0 LDG.E.EL R15, desc[UR4][R10.64] ;  /* 0x000000040a0f8981 */ /* 0x000f28000c2e1900 */
[----:B------:R0:W4:Y:S02]  /*0280*/  @!P0 LDG.E.EL R20, desc[UR4][R8.64] ;  /* 0x0000000408148981 */ /* 0x000124000c2e1900 */
[----:B0-----:R-:W-:Y:S01]  /*0290*/  HFMA2.MMA R8, -RZ, RZ, 1.625, 0 ;  /* 0x3e800000ff087435 */ /* 0x001fe200000001ff */
[----:B--2---:R-:W-:-:S04]  /*02a0*/  FADD R14, R14, 9.9999997473787516356e-06 ;  /* 0x3727c5ac0e0e7421 */ /* 0x004fc80000000000 */
[----:B------:R-:W0:Y:S01]  /*02b0*/  MUFU.SQRT R4, R14 ;  /* 0x0000000e00047308 */ /* 0x000e220000002000 */
[----:B---3--:R-:W-:-:S07]  /*02c0*/  FADD R16, R16, 9.9999997473787516356e-06 ;  /* 0x3727c5ac10107421 */ /* 0x008fce0000000000 */
[----:B------:R-:W1:Y:S01]  /*02d0*/  MUFU.SQRT R5, R16 ;  /* 0x0000001000057308 */ /* 0x000e620000002000 */
[C---:B0-----:R-:W-:Y:S02]  /*02e0*/  FSETP.GT.AND P1, PT, R4.reuse, 8.50705917302346158658e+37, PT ;  /* 0x7e8000000400780b */ /* 0x041fe40003f24000 */
[----:B------:R-:W-:Y:S02]  /*02f0*/  FSETP.GEU.AND P3, PT, R4, 1.175494350822287508e-38, PT ;  /* 0x008000000400780b */ /* 0x000fe40003f6e000 */
[C---:B-1----:R-:W-:Y:S02]  /*0300*/  FSETP.GT.AND P2, PT, R5.reuse, 8.50705917302346158658e+37, PT ;  /* 0x7e8000000500780b */ /* 0x042fe40003f44000 */
[----:B------:R-:W-:-:S07]  /*0310*/  FSETP.GEU.AND P4, PT, R5, 1.175494350822287508e-38, PT ;  /* 0x008000000500780b */ /* 0x000fce0003f8e000 */
[----:B------:R-:W-:-:S04]  /*0320*/  @P1 FMUL R4, R4, 0.25 ;  /* 0x3e80000004041820 */ /* 0x000fc80000400000 */
[----:B------:R-:W-:Y:S01]  /*0330*/  @!P3 FMUL R4, R4, 16777216 ;  /* 0x4b8000000404b820 */ /* 0x000fe20000400000 */
[----:B------:R-:W-:-:S05]  /*0340*/  @P2 FMUL R5, R5, 0.25 ;  /* 0x3e80000005052820 */ /* 0x000fca0000400000 */
[----:B------:R-:W0:Y:S01]  /*0350*/  MUFU.RCP R4, R4 ;  /* 0x0000000400047308 */ /* 0x000e220000001000 */
[----:B------:R-:W-:Y:S01]  /*0360*/  @!P4 FMUL R5, R5, 16777216 ;  /* 0x4b8000000505c820 */ /* 0x000fe20000400000 */
[----:B------:R-:W-:-:S06]  /*0370*/  FSEL R7, R8, 1, P1 ;  /* 0x3f80000008077808 */ /* 0x000fcc0000800000 */
[----:B------:R-:W1:Y:S01]  /*0380*/  MUFU.RCP R5, R5 ;  /* 0x0000000500057308 */ /* 0x000e620000001000 */
[----:B------:R-:W-:Y:S01]  /*0390*/  @!P3 FMUL R7, R7, 16777216 ;  /* 0x4b8000000707b820 */ /* 0x000fe20000400000 */
[----:B------:R-:W-:Y:S01]  /*03a0*/  FSEL R6, R8, 1, P2 ;  /* 0x3f80000008067808 */ /* 0x000fe20001000000 */
[----:B----4-:R-:W-:Y:S02]  /*03b0*/  FADD R2, -R17, R2 ;  /* 0x0000000211027221 */ /* 0x010fe40000000100 */
[----:B0-----:R-:W-:Y:S02]  /*03c0*/  FMUL R7, R4, R7 ;  /* 0x0000000704077220 */ /* 0x001fe40000400000 */
[----:B------:R-:W-:Y:S01]  /*03d0*/  @!P4 FMUL R6, R6, 16777216 ;  /* 0x4b8000000606c820 */ /* 0x000fe20000400000 */
[----:B-----5:R-:W-:Y:S01]  /*03e0*/  FADD R3, -R12, R3 ;  /* 0x000000030c037221 */ /* 0x020fe20000000100 */
[----:B------:R-:W-:Y:S02]  /*03f0*/  FMUL R7, R2, R7 ;  /* 0x0000000702077220 */ /* 0x000fe40000400000 */
[----:B-1----:R-:W-:-:S02]  /*0400*/  FMUL R6, R5, R6 ;  /* 0x0000000605067220 */ /* 0x002fc40000400000 */
[----:B------:R-:W-:Y:S02]  /*0410*/  FFMA R7, R7, R13, R18 ;  /* 0x0000000d07077223 */ /* 0x000fe40000000012 */
[----:B------:R-:W-:Y:S02]  /*0420*/  FMUL R3, R3, R6 ;  /* 0x0000000603037220 */ /* 0x000fe40000400000 */
[----:B------:R-:W-:Y:S02]  /*0430*/  FADD R2, RZ, -R7 ;  /* 0x80000007ff027221 */ /* 0x000fe40000000000 */
[----:B------:R-:W-:Y:S02]  /*0440*/  FFMA R15, R3, R15, R20 ;  /* 0x0000000f030f7223 */ /* 0x000fe40000000014 */
[----:B------:R-:W-:Y:S02]  /*0450*/  FMUL R3, R2, 1.4426950216293334961 ;  /* 0x3fb8aa3b02037820 */ /* 0x000fe40000400000 */
[----:B------:R-:W-:-:S04]  /*0460*/  FADD R2, RZ, -R15 ;  /* 0x8000000fff027221 */ /* 0x000fc80000000000 */
[----:B------:R-:W-:Y:S01]  /*0470*/  FMUL R4, R2, 1.4426950216293334961 ;  /* 0x3fb8aa3b02047820 */ /* 0x000fe20000400000 */
[----:B------:R-:W-:-:S04]  /*0480*/  FSETP.GEU.AND P1, PT, R3, -126, PT ;  /* 0xc2fc00000300780b */ /* 0x000fc80003f2e000 */
[----:B------:R-:W-:-:S09]  /*0490*/  FSETP.GEU.AND P2, PT, R4, -126, PT ;  /* 0xc2fc00000400780b */ /* 0x000fd20003f4e000 */
[----:B------:R-:W-:-:S04]  /*04a0*/  @!P1 FMUL R3, R3, 0.5 ;  /* 0x3f00000003039820 */ /* 0x000fc80000400000 */
[----:B------:R-:W-:Y:S01]  /*04b0*/  @!P2 FMUL R4, R4, 0.5 ;  /* 0x3f0000000404a820 */ /* 0x000fe20000400000 */
[----:B------:R-:W0:Y:S08]  /*04c0*/  MUFU.EX2 R2, R3 ;  /* 0x0000000300027308 */ /* 0x000e300000000800 */
[----:B------:R-:W1:Y:S01]  /*04d0*/  MUFU.EX2 R5, R4 ;  /* 0x0000000400057308 */ /* 0x000e620000000800 */
[----:B0-----:R-:W-:-:S04]  /*04e0*/  @!P1 FMUL R2, R2, R2 ;  /* 0x0000000202029220 */ /* 0x001fc80000400000 */
[----:B------:R-:W-:Y:S02]  /*04f0*/  FADD R6, R2, 1 ;  /* 0x3f80000002067421 */ /* 0x000fe40000000000 */
[----:B------:R-:W0:Y:S01]  /*0500*/  LDC.64 R2, c[0x0][0x210] ;  /* 0x00008400ff027b82 */ /* 0x000e220000000a00 */
[----:B-1----:R-:W-:-:S04]  /*0510*/  @!P2 FMUL R5, R5, R5 ;  /* 0x000000050505a220 */ /* 0x002fc80000400000 */
[----:B------:R-:W-:Y:S01]  /*0520*/  FADD R5, R5, 1 ;  /* 0x3f80000005057421 */ /* 0x000fe20000000000 */
[----:B------:R-:W-:-:S04]  /*0530*/  FSETP.GT.AND P1, PT, R6, 8.50705917302346158658e+37, PT ;  /* 0x7e8000000600780b */ /* 0x000fc80003f24000 */
[----:B------:R-:W-:-:S09]  /*0540*/  FSETP.GT.AND P2, PT, R5, 8.50705917302346158658e+37, PT ;  /* 0x7e8000000500780b */ /* 0x000fd20003f44000 */
[----:B------:R-:W-:-:S04]  /*0550*/  @P1 FMUL R6, R6, 0.25 ;  /* 0x3e80000006061820 */ /* 0x000fc80000400000 */
[----:B------:R-:W-:Y:S02]  /*0560*/  @P2 FMUL R5, R5, 0.25 ;  /* 0x3e80000005052820 */ /* 0x000fe40000400000 */
[----:B------:R-:W1:Y:S08]  /*0570*/  MUFU.RCP R6, R6 ;  /* 0x0000000600067308 */ /* 0x000e700000001000 */
[----:B------:R-:W2:Y:S01]  /*0580*/  MUFU.RCP R5, R5 ;  /* 0x0000000500057308 */ /* 0x000ea20000001000 */
[----:B------:R-:W-:-:S02]  /*0590*/  FSEL R9, R8, 1, P1 ;  /* 0x3f80000008097808 */ /* 0x000fc40000800000 */
[----:B------:R-:W-:-:S03]  /*05a0*/  FSEL R8, R8, 1, P2 ;  /* 0x3f80000008087808 */ /* 0x000fc60001000000 */
[----:B-1----:R-:W-:Y:S01]  /*05b0*/  FMUL R4, R6, R9 ;  /* 0x0000000906047220 */ /* 0x002fe20000400000 */
[----:B0-----:R-:W-:-:S04]  /*05c0*/  IMAD.WIDE R2, R0, 0x4, R2 ;  /* 0x0000000400027825 */ /* 0x001fc800078e0202 */
[----:B------:R-:W-:Y:S01]  /*05d0*/  FMUL R14, R7, R4 ;  /* 0x00000004070e7220 */ /* 0x000fe20000400000 */
[----:B--2---:R-:W-:-:S04]  /*05e0*/  FMUL R8, R5, R8 ;  /* 0x0000000805087220 */ /* 0x004fc80000400000 */
[----:B------:R-:W-:Y:S01]  /*05f0*/  FMUL R15, R15, R8 ;  /* 0x000000080f0f7220 */ /* 0x000fe20000400000 */
[----:B------:R-:W-:Y:S06]  /*0600*/  @P0 EXIT ;  /* 0x000000000000094d */ /* 0x000fec0003800000 */
[----:B------:R-:W-:Y:S01]  /*0610*/  STG.E.64 desc[UR4][R2.64], R14 ;  /* 0x0000000e02007986 */ /* 0x000fe2000c101b04 */
[----:B------:R-:W-:Y:S05]  /*0620*/  EXIT ;  /* 0x000000000000794d */ /* 0x000fea0003800000 */
.L_x_0:
[----:B------:R-:W-:-:S00]  /*0630*/  BRA `(.L_x_0) ;  /* 0xfffffffc00fc7947 */ /* 0x000fc0000383ffff */
[----:B------:R-:W-:-:S00]  /*0640*/  NOP ;  /* 0x0000000000007918 */ /* 0x000fc00000000000 */
        /* <DEDUP_REMOVED lines=11> */
.L_x_1:


//--------------------- .nv.global.init           --------------------------
	.section	.nv.global.init,"aw",@progbits
.nv.global.init:
	.type		_$_str,@object
	.size		_$_str,(_$_str_$_2 - _$_str)
_$_str:
        /*0000*/ 	.byte	0x5f, 0x5f, 0x43, 0x55, 0x44, 0x41, 0x5f, 0x46, 0x54, 0x5a, 0x00
	.type		_$_str_$_2,@object
	.size		_$_str_$_2,(.L_1 - _$_str_$_2)
_$_str_$_2:
        /*000b*/ 	.byte	0x5f, 0x5f, 0x43, 0x55, 0x44, 0x41, 0x5f, 0x50, 0x52, 0x45, 0x43, 0x5f, 0x53, 0x51, 0x52, 0x54
        /*001b*/ 	.byte	0x00
.L_1:


//--------------------- .nv.constant0.triton_poi_fused__native_batch_norm_legit_no_training_silu_1 --------------------------
	.section	.nv.constant0.triton_poi_fused__native_batch_norm_legit_no_training_silu_1,"a",@progbits
	.sectionflags	@""
	.align	4
.nv.constant0.triton_poi_fused__native_batch_norm_legit_no_training_silu_1:
	.zero		580
